//
// Generated by NVIDIA NVVM Compiler
//
// Compiler Build ID: CL-36424714
// Cuda compilation tools, release 13.0, V13.0.88
// Based on NVVM 20.0.0
//

.version 9.0
.target sm_100
.address_size 64

	// .globl	_Z10fct_ale_a1PKdS0_PKiPdS3_

.visible .entry _Z10fct_ale_a1PKdS0_PKiPdS3_(
	.param .u64 .ptr .align 1 _Z10fct_ale_a1PKdS0_PKiPdS3__param_0,
	.param .u64 .ptr .align 1 _Z10fct_ale_a1PKdS0_PKiPdS3__param_1,
	.param .u64 .ptr .align 1 _Z10fct_ale_a1PKdS0_PKiPdS3__param_2,
	.param .u64 .ptr .align 1 _Z10fct_ale_a1PKdS0_PKiPdS3__param_3,
	.param .u64 .ptr .align 1 _Z10fct_ale_a1PKdS0_PKiPdS3__param_4
)
{
	.reg .pred 	%p<6>;
	.reg .b32 	%r<38>;
	.reg .b64 	%rd<38>;
	.reg .b64 	%fd<21>;

	ld.param.u64 	%rd5, [_Z10fct_ale_a1PKdS0_PKiPdS3__param_0];
	ld.param.u64 	%rd6, [_Z10fct_ale_a1PKdS0_PKiPdS3__param_1];
	ld.param.u64 	%rd7, [_Z10fct_ale_a1PKdS0_PKiPdS3__param_2];
	ld.param.u64 	%rd8, [_Z10fct_ale_a1PKdS0_PKiPdS3__param_3];
	ld.param.u64 	%rd9, [_Z10fct_ale_a1PKdS0_PKiPdS3__param_4];
	cvta.to.global.u64 	%rd1, %rd9;
	cvta.to.global.u64 	%rd2, %rd8;
	cvta.to.global.u64 	%rd3, %rd6;
	cvta.to.global.u64 	%rd4, %rd5;
	cvta.to.global.u64 	%rd10, %rd7;
	mov.u32 	%r19, %ctaid.x;
	mul.lo.s32 	%r1, %r19, 48;
	mov.u32 	%r35, %tid.x;
	mul.wide.u32 	%rd11, %r19, 4;
	add.s64 	%rd12, %rd10, %rd11;
	ld.global.nc.u32 	%r3, [%rd12];
	setp.ge.u32 	%p1, %r35, %r3;
	@%p1 bra 	$L__BB0_7;
	add.s32 	%r20, %r35, 32;
	max.u32 	%r21, %r3, %r20;
	not.b32 	%r22, %r35;
	add.s32 	%r4, %r21, %r22;
	and.b32  	%r23, %r4, 96;
	setp.eq.s32 	%p2, %r23, 96;
	@%p2 bra 	$L__BB0_4;
	shr.u32 	%r24, %r4, 5;
	add.s32 	%r25, %r24, 1;
	and.b32  	%r26, %r25, 3;
	add.s32 	%r34, %r35, %r1;
	neg.s32 	%r33, %r26;
	shl.b32 	%r27, %r25, 5;
	and.b32  	%r28, %r27, 96;
	add.s32 	%r35, %r35, %r28;
$L__BB0_3:
	.pragma "nounroll";
	mul.wide.u32 	%rd13, %r34, 8;
	add.s64 	%rd14, %rd4, %rd13;
	ld.global.nc.f64 	%fd1, [%rd14];
	add.s64 	%rd15, %rd3, %rd13;
	ld.global.nc.f64 	%fd2, [%rd15];
	max.f64 	%fd3, %fd1, %fd2;
	add.s64 	%rd16, %rd2, %rd13;
	st.global.f64 	[%rd16], %fd3;
	min.f64 	%fd4, %fd1, %fd2;
	add.s64 	%rd17, %rd1, %rd13;
	st.global.f64 	[%rd17], %fd4;
	add.s32 	%r34, %r34, 32;
	add.s32 	%r33, %r33, 1;
	setp.ne.s32 	%p3, %r33, 0;
	@%p3 bra 	$L__BB0_3;
$L__BB0_4:
	setp.lt.u32 	%p4, %r4, 96;
	@%p4 bra 	$L__BB0_7;
	add.s32 	%r37, %r35, 64;
	add.s32 	%r36, %r35, %r1;
$L__BB0_6:
	mul.wide.u32 	%rd18, %r36, 8;
	add.s64 	%rd19, %rd4, %rd18;
	ld.global.nc.f64 	%fd5, [%rd19];
	add.s64 	%rd20, %rd3, %rd18;
	ld.global.nc.f64 	%fd6, [%rd20];
	max.f64 	%fd7, %fd5, %fd6;
	add.s64 	%rd21, %rd2, %rd18;
	st.global.f64 	[%rd21], %fd7;
	min.f64 	%fd8, %fd5, %fd6;
	add.s64 	%rd22, %rd1, %rd18;
	st.global.f64 	[%rd22], %fd8;
	add.s32 	%r29, %r36, 32;
	mul.wide.u32 	%rd23, %r29, 8;
	add.s64 	%rd24, %rd4, %rd23;
	ld.global.nc.f64 	%fd9, [%rd24];
	add.s64 	%rd25, %rd3, %rd23;
	ld.global.nc.f64 	%fd10, [%rd25];
	max.f64 	%fd11, %fd9, %fd10;
	add.s64 	%rd26, %rd2, %rd23;
	st.global.f64 	[%rd26], %fd11;
	min.f64 	%fd12, %fd9, %fd10;
	add.s64 	%rd27, %rd1, %rd23;
	st.global.f64 	[%rd27], %fd12;
	add.s32 	%r30, %r36, 64;
	mul.wide.u32 	%rd28, %r30, 8;
	add.s64 	%rd29, %rd4, %rd28;
	ld.global.nc.f64 	%fd13, [%rd29];
	add.s64 	%rd30, %rd3, %rd28;
	ld.global.nc.f64 	%fd14, [%rd30];
	max.f64 	%fd15, %fd13, %fd14;
	add.s64 	%rd31, %rd2, %rd28;
	st.global.f64 	[%rd31], %fd15;
	min.f64 	%fd16, %fd13, %fd14;
	add.s64 	%rd32, %rd1, %rd28;
	st.global.f64 	[%rd32], %fd16;
	add.s32 	%r31, %r36, 96;
	mul.wide.u32 	%rd33, %r31, 8;
	add.s64 	%rd34, %rd4, %rd33;
	ld.global.nc.f64 	%fd17, [%rd34];
	add.s64 	%rd35, %rd3, %rd33;
	ld.global.nc.f64 	%fd18, [%rd35];
	max.f64 	%fd19, %fd17, %fd18;
	add.s64 	%rd36, %rd2, %rd33;
	st.global.f64 	[%rd36], %fd19;
	min.f64 	%fd20, %fd17, %fd18;
	add.s64 	%rd37, %rd1, %rd33;
	st.global.f64 	[%rd37], %fd20;
	add.s32 	%r17, %r37, 128;
	add.s32 	%r32, %r37, 64;
	add.s32 	%r36, %r36, 128;
	setp.lt.u32 	%p5, %r32, %r3;
	mov.u32 	%r37, %r17;
	@%p5 bra 	$L__BB0_6;
$L__BB0_7:
	ret;

}


// ===== COMPILED SASS (sm_100) =====

	.target	sm_100

	.elftype	@"ET_EXEC"


//--------------------- .note.nv.tkinfo           --------------------------
	.section	.note.nv.tkinfo,"",@"SHT_NOTE"
	.sectionflags	@"SHF_NOTE_NV_TKINFO"
	.tkinfo
        /*0018*/ 	.word	0x00000002
        /*0030*/ 	.string	""
        /*0030*/ 	.string	"ptxas"
        /*0030*/ 	.string	"Cuda compilation tools, release 13.0, V13.0.88"
        /*0030*/ 	.string	"Build cuda_13.0.r13.0/compiler.36424714_0"
        /*0030*/ 	.string	"-arch sm_100 -m 64 "



//--------------------- .note.nv.cuinfo           --------------------------
	.section	.note.nv.cuinfo,"",@"SHT_NOTE"
	.sectionflags	@"SHF_NOTE_NV_CUINFO"
        /*0018*/ 	.short	0x0002
        /*001a*/ 	.short	0x0064
        /*001c*/ 	.short	0x0082
	.zero		2


//--------------------- .nv.info                  --------------------------
	.section	.nv.info,"",@"SHT_CUDA_INFO"
	.align	4


	//----- nvinfo : EIATTR_REGCOUNT
	.align		4
        /*0000*/ 	.byte	0x04, 0x2f
        /*0002*/ 	.short	(.L_1 - .L_0)
	.align		4
.L_0:
        /*0004*/ 	.word	index@(_Z10fct_ale_a1PKdS0_PKiPdS3_)
        /*0008*/ 	.word	0x00000020


	//----- nvinfo : EIATTR_FRAME_SIZE
	.align		4
.L_1:
        /*000c*/ 	.byte	0x04, 0x11
        /*000e*/ 	.short	(.L_3 - .L_2)
	.align		4
.L_2:
        /*0010*/ 	.word	index@(_Z10fct_ale_a1PKdS0_PKiPdS3_)
        /*0014*/ 	.word	0x00000000


	//----- nvinfo : EIATTR_MIN_STACK_SIZE
	.align		4
.L_3:
        /*0018*/ 	.byte	0x04, 0x12
        /*001a*/ 	.short	(.L_5 - .L_4)
	.align		4
.L_4:
        /*001c*/ 	.word	index@(_Z10fct_ale_a1PKdS0_PKiPdS3_)
        /*0020*/ 	.word	0x00000000
.L_5:


//--------------------- .nv.compat                --------------------------
	.section	.nv.compat,"",@"SHT_CUDA_COMPAT_INFO"
	.align	4
        /*0000*/ 	.byte	0x02, 0x09, 0x00, 0x00, 0x02, 0x02, 0x01, 0x00, 0x02, 0x05, 0x05, 0x00, 0x03, 0x07, 0x01, 0x01
        /*0010*/ 	.byte	0x02, 0x03, 0x00, 0x00, 0x02, 0x06, 0x01, 0x00, 0x04, 0x0b, 0x08, 0x00, 0x01, 0x00, 0x00, 0x00
        /*0020*/ 	.byte	0x00, 0x00, 0x00, 0x00


//--------------------- .nv.info._Z10fct_ale_a1PKdS0_PKiPdS3_ --------------------------
	.section	.nv.info._Z10fct_ale_a1PKdS0_PKiPdS3_,"",@"SHT_CUDA_INFO"
	.sectionflags	@""
	.align	4


	//----- nvinfo : EIATTR_CUDA_API_VERSION
	.align		4
        /*0000*/ 	.byte	0x04, 0x37
        /*0002*/ 	.short	(.L_7 - .L_6)
.L_6:
        /*0004*/ 	.word	0x00000082


	//----- nvinfo : EIATTR_KPARAM_INFO
	.align		4
.L_7:
        /*0008*/ 	.byte	0x04, 0x17
        /*000a*/ 	.short	(.L_9 - .L_8)
.L_8:
        /*000c*/ 	.word	0x00000000
        /*0010*/ 	.short	0x0004
        /*0012*/ 	.short	0x0020
        /*0014*/ 	.byte	0x00, 0xf5, 0x21, 0x00


	//----- nvinfo : EIATTR_KPARAM_INFO
	.align		4
.L_9:
        /*0018*/ 	.byte	0x04, 0x17
        /*001a*/ 	.short	(.L_11 - .L_10)
.L_10:
        /*001c*/ 	.word	0x00000000
        /*0020*/ 	.short	0x0003
        /*0022*/ 	.short	0x0018
        /*0024*/ 	.byte	0x00, 0xf5, 0x21, 0x00


	//----- nvinfo : EIATTR_KPARAM_INFO
	.align		4
.L_11:
        /*0028*/ 	.byte	0x04, 0x17
        /*002a*/ 	.short	(.L_13 - .L_12)
.L_12:
        /*002c*/ 	.word	0x00000000
        /*0030*/ 	.short	0x0002
        /*0032*/ 	.short	0x0010
        /*0034*/ 	.byte	0x00, 0xf5, 0x21, 0x00


	//----- nvinfo : EIATTR_KPARAM_INFO
	.align		4
.L_13:
        /*0038*/ 	.byte	0x04, 0x17
        /*003a*/ 	.short	(.L_15 - .L_14)
.L_14:
        /*003c*/ 	.word	0x00000000
        /*0040*/ 	.short	0x0001
        /*0042*/ 	.short	0x0008
        /*0044*/ 	.byte	0x00, 0xf5, 0x21, 0x00


	//----- nvinfo : EIATTR_KPARAM_INFO
	.align		4
.L_15:
        /*0048*/ 	.byte	0x04, 0x17
        /*004a*/ 	.short	(.L_17 - .L_16)
.L_16:
        /*004c*/ 	.word	0x00000000
        /*0050*/ 	.short	0x0000
        /*0052*/ 	.short	0x0000
        /*0054*/ 	.byte	0x00, 0xf5, 0x21, 0x00


	//----- nvinfo : EIATTR_SPARSE_MMA_MASK
	.align		4
.L_17:
        /*0058*/ 	.byte	0x03, 0x50
        /*005a*/ 	.short	0x0000


	//----- nvinfo : EIATTR_MAXREG_COUNT
	.align		4
        /*005c*/ 	.byte	0x03, 0x1b
        /*005e*/ 	.short	0x00ff


	//----- nvinfo : EIATTR_MERCURY_ISA_VERSION
	.align		4
        /*0060*/ 	.byte	0x03, 0x5f
        /*0062*/ 	.short	0x0101


	//----- nvinfo : EIATTR_VRC_CTA_INIT_COUNT
	.align		4
        /*0064*/ 	.byte	0x02, 0x4a
	.zero		1
	.zero		1


	//----- nvinfo : EIATTR_EXIT_INSTR_OFFSETS
	.align		4
        /*0068*/ 	.byte	0x04, 0x1c
        /*006a*/ 	.short	(.L_19 - .L_18)


	//   ....[0]....
.L_18:
        /*006c*/ 	.word	0x00000080


	//   ....[1]....
        /*0070*/ 	.word	0x00000380


	//   ....[2]....
        /*0074*/ 	.word	0x00000a60


	//----- nvinfo : EIATTR_CRS_STACK_SIZE
	.align		4
.L_19:
        /*0078*/ 	.byte	0x04, 0x1e
        /*007a*/ 	.short	(.L_21 - .L_20)
.L_20:
        /*007c*/ 	.word	0x00000000


	//----- nvinfo : EIATTR_CBANK_PARAM_SIZE
	.align		4
.L_21:
        /*0080*/ 	.byte	0x03, 0x19
        /*0082*/ 	.short	0x0028


	//----- nvinfo : EIATTR_PARAM_CBANK
	.align		4
        /*0084*/ 	.byte	0x04, 0x0a
        /*0086*/ 	.short	(.L_23 - .L_22)
	.align		4
.L_22:
        /*0088*/ 	.word	index@(.nv.constant0._Z10fct_ale_a1PKdS0_PKiPdS3_)
        /*008c*/ 	.short	0x0380
        /*008e*/ 	.short	0x0028


	//----- nvinfo : EIATTR_SW_WAR
	.align		4
.L_23:
        /*0090*/ 	.byte	0x04, 0x36
        /*0092*/ 	.short	(.L_25 - .L_24)
.L_24:
        /*0094*/ 	.word	0x00000008
.L_25:


//--------------------- .nv.callgraph             --------------------------
	.section	.nv.callgraph,"",@"SHT_CUDA_CALLGRAPH"
	.align	4
	.sectionentsize	8
	.align		4
        /*0000*/ 	.word	0x00000000
	.align		4
        /*0004*/ 	.word	0xffffffff
	.align		4
        /*0008*/ 	.word	0x00000000
	.align		4
        /*000c*/ 	.word	0xfffffffe
	.align		4
        /*0010*/ 	.word	0x00000000
	.align		4
        /*0014*/ 	.word	0xfffffffd
	.align		4
        /*0018*/ 	.word	0x00000000
	.align		4
        /*001c*/ 	.word	0xfffffffc


//--------------------- .text._Z10fct_ale_a1PKdS0_PKiPdS3_ --------------------------
	.section	.text._Z10fct_ale_a1PKdS0_PKiPdS3_,"ax",@progbits
	.align	128
        .global         _Z10fct_ale_a1PKdS0_PKiPdS3_
        .type           _Z10fct_ale_a1PKdS0_PKiPdS3_,@function
        .size           _Z10fct_ale_a1PKdS0_PKiPdS3_,(.L_x_5 - _Z10fct_ale_a1PKdS0_PKiPdS3_)
        .other          _Z10fct_ale_a1PKdS0_PKiPdS3_,@"STO_CUDA_ENTRY STV_DEFAULT"
_Z10fct_ale_a1PKdS0_PKiPdS3_:
.text._Z10fct_ale_a1PKdS0_PKiPdS3_:
[----:B------:R-:W-:Y:S01]  /*0000*/  LDC R1, c[0x0][0x37c] ;  /* 0x0000df00ff017b82 */ /* 0x000fe20000000800 */
[----:B------:R-:W0:Y:S07]  /*0010*/  S2R R2, SR_CTAID.X ;  /* 0x0000000000027919 */ /* 0x000e2e0000002500 */
[----:B------:R-:W0:Y:S01]  /*0020*/  LDC.64 R4, c[0x0][0x390] ;  /* 0x0000e400ff047b82 */ /* 0x000e220000000a00 */
[----:B------:R-:W1:Y:S01]  /*0030*/  LDCU.64 UR4, c[0x0][0x358] ;  /* 0x00006b00ff0477ac */ /* 0x000e620008000a00 */
[----:B0-----:R-:W-:-:S05]  /*0040*/  IMAD.WIDE.U32 R4, R2, 0x4, R4 ;  /* 0x0000000402047825 */ /* 0x001fca00078e0004 */
[----:B-1----:R-:W2:Y:S01]  /*0050*/  LDG.E.CONSTANT R0, desc[UR4][R4.64] ;  /* 0x0000000404007981 */ /* 0x002ea2000c1e9900 */
[----:B------:R-:W2:Y:S02]  /*0060*/  S2R R3, SR_TID.X ;  /* 0x0000000000037919 */ /* 0x000ea40000002100 */
[----:B--2---:R-:W-:-:S13]  /*0070*/  ISETP.GE.U32.AND P0, PT, R3, R0, PT ;  /* 0x000000000300720c */ /* 0x004fda0003f06070 */
[----:B------:R-:W-:Y:S05]  /*0080*/  @P0 EXIT ;  /* 0x000000000000094d */ /* 0x000fea0003800000 */
[----:B------:R-:W-:Y:S01]  /*0090*/  VIADDMNMX.U32 R4, R3, 0x20, R0, !PT ;  /* 0x0000002003047846 */ /* 0x000fe20007800000 */
[----:B------:R-:W-:Y:S01]  /*00a0*/  BSSY.RECONVERGENT B0, `(.L_x_0) ;  /* 0x000002d000007945 */ /* 0x000fe20003800200 */
[----:B------:R-:W-:-:S05]  /*00b0*/  LOP3.LUT R5, RZ, R3, RZ, 0x33, !PT ;  /* 0x00000003ff057212 */ /* 0x000fca00078e33ff */
[----:B------:R-:W-:-:S05]  /*00c0*/  IMAD.IADD R12, R4, 0x1, R5 ;  /* 0x00000001040c7824 */ /* 0x000fca00078e0205 */
[C---:B------:R-:W-:Y:S02]  /*00d0*/  LOP3.LUT R4, R12.reuse, 0x60, RZ, 0xc0, !PT ;  /* 0x000000600c047812 */ /* 0x040fe400078ec0ff */
[----:B------:R-:W-:Y:S02]  /*00e0*/  ISETP.GE.U32.AND P0, PT, R12, 0x60, PT ;  /* 0x000000600c00780c */ /* 0x000fe40003f06070 */
[----:B------:R-:W-:-:S13]  /*00f0*/  ISETP.NE.AND P1, PT, R4, 0x60, PT ;  /* 0x000000600400780c */ /* 0x000fda0003f25270 */
[----:B------:R-:W-:Y:S05]  /*0100*/  @!P1 BRA `(.L_x_1) ;  /* 0x0000000000989947 */ /* 0x000fea0003800000 */
[----:B------:R-:W0:Y:S01]  /*0110*/  LDC.64 R4, c[0x0][0x398] ;  /* 0x0000e600ff047b82 */ /* 0x000e220000000a00 */
[----:B------:R-:W-:-:S05]  /*0120*/  LEA.HI R12, R12, 0x1, RZ, 0x1b ;  /* 0x000000010c0c7811 */ /* 0x000fca00078fd8ff */
[C---:B------:R-:W-:Y:S01]  /*0130*/  IMAD.SHL.U32 R13, R12.reuse, 0x20, RZ ;  /* 0x000000200c0d7824 */ /* 0x040fe200078e00ff */
[----:B------:R-:W-:Y:S01]  /*0140*/  LOP3.LUT R12, R12, 0x3, RZ, 0xc0, !PT ;  /* 0x000000030c0c7812 */ /* 0x000fe200078ec0ff */
[----:B------:R-:W1:Y:S03]  /*0150*/  LDC.64 R6, c[0x0][0x3a0] ;  /* 0x0000e800ff067b82 */ /* 0x000e660000000a00 */
[----:B------:R-:W-:Y:S01]  /*0160*/  LOP3.LUT R14, R13, 0x60, RZ, 0xc0, !PT ;  /* 0x000000600d0e7812 */ /* 0x000fe200078ec0ff */
[----:B------:R-:W-:Y:S02]  /*0170*/  IMAD R13, R2, 0x30, R3 ;  /* 0x00000030020d7824 */ /* 0x000fe400078e0203 */
[----:B------:R-:W-:Y:S01]  /*0180*/  IMAD.MOV R12, RZ, RZ, -R12 ;  /* 0x000000ffff0c7224 */ /* 0x000fe200078e0a0c */
[----:B------:R-:W-:Y:S01]  /*0190*/  IADD3 R3, PT, PT, R3, R14, RZ ;  /* 0x0000000e03037210 */ /* 0x000fe20007ffe0ff */
[----:B------:R-:W2:Y:S08]  /*01a0*/  LDC.64 R8, c[0x0][0x380] ;  /* 0x0000e000ff087b82 */ /* 0x000eb00000000a00 */
[----:B------:R-:W3:Y:S02]  /*01b0*/  LDC.64 R10, c[0x0][0x388] ;  /* 0x0000e200ff0a7b82 */ /* 0x000ee40000000a00 */
.L_x_2:
[----:B--2-4-:R-:W-:-:S04]  /*01c0*/  IMAD.WIDE.U32 R16, R13, 0x8, R8 ;  /* 0x000000080d107825 */ /* 0x014fc800078e0008 */
[----:B---3--:R-:W-:Y:S02]  /*01d0*/  IMAD.WIDE.U32 R14, R13, 0x8, R10 ;  /* 0x000000080d0e7825 */ /* 0x008fe400078e000a */
[----:B------:R-:W2:Y:S04]  /*01e0*/  LDG.E.64.CONSTANT R16, desc[UR4][R16.64] ;  /* 0x0000000410107981 */ /* 0x000ea8000c1e9b00 */
[----:B------:R-:W3:Y:S01]  /*01f0*/  LDG.E.64.CONSTANT R14, desc[UR4][R14.64] ;  /* 0x000000040e0e7981 */ /* 0x000ee2000c1e9b00 */
[----:B------:R-:W-:Y:S01]  /*0200*/  IADD3 R12, PT, PT, R12, 0x1, RZ ;  /* 0x000000010c0c7810 */ /* 0x000fe20007ffe0ff */
[----:B--2---:R-:W-:Y:S01]  /*0210*/  IMAD.MOV.U32 R19, RZ, RZ, R17 ;  /* 0x000000ffff137224 */ /* 0x004fe200078e0011 */
[----:B------:R-:W-:Y:S01]  /*0220*/  MOV R18, R16 ;  /* 0x0000001000127202 */ /* 0x000fe20000000f00 */
[----:B------:R-:W-:Y:S01]  /*0230*/  IMAD.MOV.U32 R22, RZ, RZ, R16 ;  /* 0x000000ffff167224 */ /* 0x000fe200078e0010 */
[C-C-:B---3--:R-:W-:Y:S01]  /*0240*/  DSETP.MAX.AND P1, P2, R16.reuse, R14.reuse, PT ;  /* 0x0000000e1000722a */ /* 0x148fe20003a2f000 */
[--C-:B------:R-:W-:Y:S01]  /*0250*/  IMAD.MOV.U32 R20, RZ, RZ, R15.reuse ;  /* 0x000000ffff147224 */ /* 0x100fe200078e000f */
[----:B------:R-:W-:Y:S01]  /*0260*/  DSETP.MIN.AND P3, P4, R16, R14, PT ;  /* 0x0000000e1000722a */ /* 0x000fe20003c60000 */
[----:B------:R-:W-:Y:S01]  /*0270*/  MOV R21, R14 ;  /* 0x0000000e00157202 */ /* 0x000fe20000000f00 */
[----:B------:R-:W-:-:S02]  /*0280*/  IMAD.MOV.U32 R24, RZ, RZ, R15 ;  /* 0x000000ffff187224 */ /* 0x000fc400078e000f */
[----:B------:R-:W-:Y:S01]  /*0290*/  IMAD.MOV.U32 R23, RZ, RZ, R14 ;  /* 0x000000ffff177224 */ /* 0x000fe200078e000e */
[----:B------:R-:W-:Y:S02]  /*02a0*/  FSEL R15, R19, R20, P1 ;  /* 0x00000014130f7208 */ /* 0x000fe40000800000 */
[----:B------:R-:W-:Y:S01]  /*02b0*/  SEL R14, R18, R21, P1 ;  /* 0x00000015120e7207 */ /* 0x000fe20000800000 */
[----:B0-----:R-:W-:Y:S01]  /*02c0*/  IMAD.WIDE.U32 R18, R13, 0x8, R4 ;  /* 0x000000080d127825 */ /* 0x001fe200078e0004 */
[----:B------:R-:W-:Y:S02]  /*02d0*/  FSEL R17, R17, R24, P3 ;  /* 0x0000001811117208 */ /* 0x000fe40001800000 */
[----:B------:R-:W-:Y:S02]  /*02e0*/  SEL R16, R22, R23, P3 ;  /* 0x0000001716107207 */ /* 0x000fe40001800000 */
[----:B------:R-:W-:Y:S01]  /*02f0*/  @P2 LOP3.LUT R15, R20, 0x80000, RZ, 0xfc, !PT ;  /* 0x00080000140f2812 */ /* 0x000fe200078efcff */
[----:B-1----:R-:W-:Y:S01]  /*0300*/  IMAD.WIDE.U32 R20, R13, 0x8, R6 ;  /* 0x000000080d147825 */ /* 0x002fe200078e0006 */
[----:B------:R-:W-:-:S02]  /*0310*/  @P4 LOP3.LUT R17, R24, 0x80000, RZ, 0xfc, !PT ;  /* 0x0008000018114812 */ /* 0x000fc400078efcff */
[----:B------:R-:W-:Y:S01]  /*0320*/  ISETP.NE.AND P1, PT, R12, RZ, PT ;  /* 0x000000ff0c00720c */ /* 0x000fe20003f25270 */
[----:B------:R4:W-:Y:S01]  /*0330*/  STG.E.64 desc[UR4][R18.64], R14 ;  /* 0x0000000e12007986 */ /* 0x0009e2000c101b04 */
[----:B------:R-:W-:-:S03]  /*0340*/  VIADD R13, R13, 0x20 ;  /* 0x000000200d0d7836 */ /* 0x000fc60000000000 */
[----:B------:R4:W-:Y:S08]  /*0350*/  STG.E.64 desc[UR4][R20.64], R16 ;  /* 0x0000001014007986 */ /* 0x0009f0000c101b04 */
[----:B------:R-:W-:Y:S05]  /*0360*/  @P1 BRA `(.L_x_2) ;  /* 0xfffffffc00941947 */ /* 0x000fea000383ffff */
.L_x_1:
[----:B------:R-:W-:Y:S05]  /*0370*/  BSYNC.RECONVERGENT B0 ;  /* 0x0000000000007941 */ /* 0x000fea0003800200 */
.L_x_0:
[----:B------:R-:W-:Y:S05]  /*0380*/  @!P0 EXIT ;  /* 0x000000000000894d */ /* 0x000fea0003800000 */
[----:B------:R-:W0:Y:S01]  /*0390*/  LDC.64 R8, c[0x0][0x398] ;  /* 0x0000e600ff087b82 */ /* 0x000e220000000a00 */
[----:B------:R-:W-:Y:S02]  /*03a0*/  IMAD R2, R2, 0x30, R3 ;  /* 0x0000003002027824 */ /* 0x000fe400078e0203 */
[----:B------:R-:W-:-:S05]  /*03b0*/  VIADD R3, R3, 0x40 ;  /* 0x0000004003037836 */ /* 0x000fca0000000000 */
[----:B------:R-:W1:Y:S08]  /*03c0*/  LDC.64 R10, c[0x0][0x3a0] ;  /* 0x0000e800ff0a7b82 */ /* 0x000e700000000a00 */
[----:B------:R-:W2:Y:S08]  /*03d0*/  LDC.64 R12, c[0x0][0x380] ;  /* 0x0000e000ff0c7b82 */ /* 0x000eb00000000a00 */
[----:B----4-:R-:W3:Y:S02]  /*03e0*/  LDC.64 R14, c[0x0][0x388] ;  /* 0x0000e200ff0e7b82 */ /* 0x010ee40000000a00 */
.L_x_3:
[----:B--2---:R-:W-:-:S04]  /*03f0*/  IMAD.WIDE.U32 R6, R2, 0x8, R12 ;  /* 0x0000000802067825 */ /* 0x004fc800078e000c */
[C---:B---3--:R-:W-:Y:S02]  /*0400*/  IMAD.WIDE.U32 R4, R2.reuse, 0x8, R14 ;  /* 0x0000000802047825 */ /* 0x048fe400078e000e */
[----:B------:R-:W2:Y:S04]  /*0410*/  LDG.E.64.CONSTANT R6, desc[UR4][R6.64] ;  /* 0x0000000406067981 */ /* 0x000ea8000c1e9b00 */
[----:B------:R-:W3:Y:S01]  /*0420*/  LDG.E.64.CONSTANT R4, desc[UR4][R4.64] ;  /* 0x0000000404047981 */ /* 0x000ee2000c1e9b00 */
[----:B------:R-:W-:-:S05]  /*0430*/  IADD3 R25, PT, PT, R2, 0x20, RZ ;  /* 0x0000002002197810 */ /* 0x000fca0007ffe0ff */
[----:B------:R-:W-:-:S04]  /*0440*/  IMAD.WIDE.U32 R22, R25, 0x8, R12 ;  /* 0x0000000819167825 */ /* 0x000fc800078e000c */
[----:B------:R-:W-:Y:S02]  /*0450*/  IMAD.WIDE.U32 R18, R25, 0x8, R14 ;  /* 0x0000000819127825 */ /* 0x000fe400078e000e */
[----:B------:R-:W4:Y:S04]  /*0460*/  LDG.E.64.CONSTANT R22, desc[UR4][R22.64] ;  /* 0x0000000416167981 */ /* 0x000f28000c1e9b00 */
[----:B------:R-:W4:Y:S01]  /*0470*/  LDG.E.64.CONSTANT R18, desc[UR4][R18.64] ;  /* 0x0000000412127981 */ /* 0x000f22000c1e9b00 */
[----:B0-----:R-:W-:-:S04]  /*0480*/  IMAD.WIDE.U32 R28, R2, 0x8, R8 ;  /* 0x00000008021c7825 */ /* 0x001fc800078e0008 */
[--C-:B--2---:R-:W-:Y:S01]  /*0490*/  IMAD.MOV.U32 R21, RZ, RZ, R7.reuse ;  /* 0x000000ffff157224 */ /* 0x104fe200078e0007 */
[----:B------:R-:W-:Y:S01]  /*04a0*/  MOV R26, R6 ;  /* 0x00000006001a7202 */ /* 0x000fe20000000f00 */
[----:B------:R-:W-:Y:S01]  /*04b0*/  IMAD.MOV.U32 R17, RZ, RZ, R6 ;  /* 0x000000ffff117224 */ /* 0x000fe200078e0006 */
[C-C-:B---3--:R-:W-:Y:S01]  /*04c0*/  DSETP.MAX.AND P0, P1, R6.reuse, R4.reuse, PT ;  /* 0x000000040600722a */ /* 0x148fe2000390f000 */
[--C-:B------:R-:W-:Y:S01]  /*04d0*/  IMAD.MOV.U32 R20, RZ, RZ, R4.reuse ;  /* 0x000000ffff147224 */ /* 0x100fe200078e0004 */
[----:B------:R-:W-:Y:S01]  /*04e0*/  DSETP.MIN.AND P2, P3, R6, R4, PT ;  /* 0x000000040600722a */ /* 0x000fe20003b40000 */
[----:B------:R-:W-:Y:S01]  /*04f0*/  MOV R16, R5 ;  /* 0x0000000500107202 */ /* 0x000fe20000000f00 */
[----:B------:R-:W-:Y:S02]  /*0500*/  IMAD.MOV.U32 R27, RZ, RZ, R7 ;  /* 0x000000ffff1b7224 */ /* 0x000fe400078e0007 */
[----:B------:R-:W-:Y:S01]  /*0510*/  IMAD.MOV.U32 R6, RZ, RZ, R5 ;  /* 0x000000ffff067224 */ /* 0x000fe200078e0005 */
[----:B------:R-:W-:Y:S01]  /*0520*/  FSEL R5, R21, R16, P0 ;  /* 0x0000001015057208 */ /* 0x000fe20000000000 */
[----:B------:R-:W-:Y:S01]  /*0530*/  IMAD.MOV.U32 R7, RZ, RZ, R4 ;  /* 0x000000ffff077224 */ /* 0x000fe200078e0004 */
[----:B------:R-:W-:-:S02]  /*0540*/  SEL R4, R17, R20, P0 ;  /* 0x0000001411047207 */ /* 0x000fc40000000000 */
[----:B------:R-:W-:Y:S02]  /*0550*/  FSEL R27, R27, R6, P2 ;  /* 0x000000061b1b7208 */ /* 0x000fe40001000000 */
[----:B------:R-:W-:Y:S02]  /*0560*/  SEL R26, R26, R7, P2 ;  /* 0x000000071a1a7207 */ /* 0x000fe40001000000 */
[----:B------:R-:W-:Y:S01]  /*0570*/  @P1 LOP3.LUT R5, R16, 0x80000, RZ, 0xfc, !PT ;  /* 0x0008000010051812 */ /* 0x000fe200078efcff */
[----:B----4-:R-:W-:Y:S01]  /*0580*/  DSETP.MAX.AND P0, P1, R22, R18, PT ;  /* 0x000000121600722a */ /* 0x010fe2000390f000 */
[----:B------:R-:W-:Y:S02]  /*0590*/  @P3 LOP3.LUT R27, R6, 0x80000, RZ, 0xfc, !PT ;  /* 0x00080000061b3812 */ /* 0x000fe400078efcff */
[----:B------:R-:W-:Y:S01]  /*05a0*/  IADD3 R6, PT, PT, R2, 0x40, RZ ;  /* 0x0000004002067810 */ /* 0x000fe20007ffe0ff */
[----:B------:R1:W-:Y:S01]  /*05b0*/  STG.E.64 desc[UR4][R28.64], R4 ;  /* 0x000000041c007986 */ /* 0x0003e2000c101b04 */
[----:B------:R-:W-:-:S03]  /*05c0*/  IMAD.MOV.U32 R7, RZ, RZ, R23 ;  /* 0x000000ffff077224 */ /* 0x000fc600078e0017 */
[----:B------:R-:W-:-:S04]  /*05d0*/  IMAD.WIDE.U32 R16, R6, 0x8, R12 ;  /* 0x0000000806107825 */ /* 0x000fc800078e000c */
[----:B------:R-:W-:Y:S02]  /*05e0*/  IMAD.WIDE.U32 R20, R6, 0x8, R14 ;  /* 0x0000000806147825 */ /* 0x000fe400078e000e */
[----:B------:R-:W2:Y:S02]  /*05f0*/  LDG.E.64.CONSTANT R16, desc[UR4][R16.64] ;  /* 0x0000000410107981 */ /* 0x000ea4000c1e9b00 */
[----:B-1----:R-:W-:Y:S02]  /*0600*/  IMAD.WIDE.U32 R4, R2, 0x8, R10 ;  /* 0x0000000802047825 */ /* 0x002fe400078e000a */
[----:B------:R-:W2:Y:S02]  /*0610*/  LDG.E.64.CONSTANT R20, desc[UR4][R20.64] ;  /* 0x0000000414147981 */ /* 0x000ea4000c1e9b00 */
[----:B------:R-:W-:Y:S02]  /*0620*/  IMAD.MOV.U32 R28, RZ, RZ, R19 ;  /* 0x000000ffff1c7224 */ /* 0x000fe400078e0013 */
[----:B------:R0:W-:Y:S01]  /*0630*/  STG.E.64 desc[UR4][R4.64], R26 ;  /* 0x0000001a04007986 */ /* 0x0001e2000c101b04 */
[----:B------:R-:W-:-:S02]  /*0640*/  IMAD.MOV.U32 R24, RZ, RZ, R18 ;  /* 0x000000ffff187224 */ /* 0x000fc400078e0012 */
[----:B0-----:R-:W-:Y:S02]  /*0650*/  FSEL R27, R7, R28, P0 ;  /* 0x0000001c071b7208 */ /* 0x001fe40000000000 */
[----:B------:R-:W-:Y:S02]  /*0660*/  MOV R7, R22 ;  /* 0x0000001600077202 */ /* 0x000fe40000000f00 */
[----:B------:R-:W-:Y:S01]  /*0670*/  @P1 LOP3.LUT R27, R28, 0x80000, RZ, 0xfc, !PT ;  /* 0x000800001c1b1812 */ /* 0x000fe200078efcff */
[----:B------:R-:W-:Y:S01]  /*0680*/  IMAD.WIDE.U32 R28, R25, 0x8, R8 ;  /* 0x00000008191c7825 */ /* 0x000fe200078e0008 */
[----:B------:R-:W-:-:S03]  /*0690*/  SEL R26, R7, R24, P0 ;  /* 0x00000018071a7207 */ /* 0x000fc60000000000 */
[----:B------:R-:W-:Y:S01]  /*06a0*/  VIADD R4, R2, 0x60 ;  /* 0x0000006002047836 */ /* 0x000fe20000000000 */
[----:B------:R-:W-:Y:S01]  /*06b0*/  DSETP.MIN.AND P0, P1, R22, R18, PT ;  /* 0x000000121600722a */ /* 0x000fe20003900000 */
[----:B------:R0:W-:Y:S01]  /*06c0*/  STG.E.64 desc[UR4][R28.64], R26 ;  /* 0x0000001a1c007986 */ /* 0x0001e2000c101b04 */
[----:B------:R-:W-:Y:S02]  /*06d0*/  IMAD.MOV.U32 R5, RZ, RZ, R23 ;  /* 0x000000ffff057224 */ /* 0x000fe400078e0017 */
[----:B------:R-:W-:Y:S02]  /*06e0*/  IMAD.MOV.U32 R7, RZ, RZ, R19 ;  /* 0x000000ffff077224 */ /* 0x000fe400078e0013 */
[----:B------:R-:W-:-:S06]  /*06f0*/  IMAD.WIDE.U32 R18, R4, 0x8, R12 ;  /* 0x0000000804127825 */ /* 0x000fcc00078e000c */
[----:B------:R-:W3:Y:S01]  /*0700*/  LDG.E.64.CONSTANT R18, desc[UR4][R18.64] ;  /* 0x0000000412127981 */ /* 0x000ee2000c1e9b00 */
[----:B0-----:R-:W-:Y:S01]  /*0710*/  MOV R26, R22 ;  /* 0x00000016001a7202 */ /* 0x001fe20000000f00 */
[----:B------:R-:W-:-:S06]  /*0720*/  IMAD.WIDE.U32 R22, R4, 0x8, R14 ;  /* 0x0000000804167825 */ /* 0x000fcc00078e000e */
[----:B------:R-:W4:Y:S01]  /*0730*/  LDG.E.64.CONSTANT R22, desc[UR4][R22.64] ;  /* 0x0000000416167981 */ /* 0x000f22000c1e9b00 */
[----:B------:R-:W-:Y:S02]  /*0740*/  FSEL R5, R5, R7, P0 ;  /* 0x0000000705057208 */ /* 0x000fe40000000000 */
[----:B------:R-:W-:Y:S02]  /*0750*/  @P1 LOP3.LUT R5, R7, 0x80000, RZ, 0xfc, !PT ;  /* 0x0008000007051812 */ /* 0x000fe400078efcff */
[----:B------:R-:W-:Y:S01]  /*0760*/  SEL R24, R26, R24, P0 ;  /* 0x000000181a187207 */ /* 0x000fe20000000000 */
[----:B------:R-:W-:Y:S01]  /*0770*/  IMAD.WIDE.U32 R26, R25, 0x8, R10 ;  /* 0x00000008191a7825 */ /* 0x000fe200078e000a */
[----:B------:R-:W-:-:S05]  /*0780*/  MOV R25, R5 ;  /* 0x0000000500197202 */ /* 0x000fca0000000f00 */
[----:B------:R0:W-:Y:S01]  /*0790*/  STG.E.64 desc[UR4][R26.64], R24 ;  /* 0x000000181a007986 */ /* 0x0001e2000c101b04 */
[----:B------:R-:W-:Y:S01]  /*07a0*/  IADD3 R2, PT, PT, R2, 0x80, RZ ;  /* 0x0000008002027810 */ /* 0x000fe20007ffe0ff */
[C-C-:B--2---:R-:W-:Y:S02]  /*07b0*/  DSETP.MAX.AND P0, P1, R16.reuse, R20.reuse, PT ;  /* 0x000000141000722a */ /* 0x144fe4000390f000 */
[----:B------:R-:W-:Y:S01]  /*07c0*/  DSETP.MIN.AND P2, P3, R16, R20, PT ;  /* 0x000000141000722a */ /* 0x000fe20003b40000 */
[----:B0-----:R-:W-:Y:S01]  /*07d0*/  IMAD.MOV.U32 R26, RZ, RZ, R17 ;  /* 0x000000ffff1a7224 */ /* 0x001fe200078e0011 */
[----:B------:R-:W-:Y:S01]  /*07e0*/  MOV R5, R16 ;  /* 0x0000001000057202 */ /* 0x000fe20000000f00 */
[----:B------:R-:W-:Y:S02]  /*07f0*/  IMAD.MOV.U32 R29, RZ, RZ, R21 ;  /* 0x000000ffff1d7224 */ /* 0x000fe400078e0015 */
[----:B------:R-:W-:Y:S01]  /*0800*/  IMAD.MOV.U32 R25, RZ, RZ, R16 ;  /* 0x000000ffff197224 */ /* 0x000fe200078e0010 */
[----:B------:R-:W-:Y:S01]  /*0810*/  MOV R16, R20 ;  /* 0x0000001400107202 */ /* 0x000fe20000000f00 */
[----:B------:R-:W-:-:S02]  /*0820*/  IMAD.MOV.U32 R24, RZ, RZ, R17 ;  /* 0x000000ffff187224 */ /* 0x000fc400078e0011 */
[----:B------:R-:W-:Y:S02]  /*0830*/  IMAD.MOV.U32 R7, RZ, RZ, R21 ;  /* 0x000000ffff077224 */ /* 0x000fe400078e0015 */
[----:B------:R-:W-:Y:S01]  /*0840*/  IMAD.MOV.U32 R28, RZ, RZ, R20 ;  /* 0x000000ffff1c7224 */ /* 0x000fe200078e0014 */
[----:B------:R-:W-:Y:S02]  /*0850*/  FSEL R17, R26, R29, P0 ;  /* 0x0000001d1a117208 */ /* 0x000fe40000000000 */
[----:B------:R-:W-:Y:S02]  /*0860*/  SEL R16, R25, R16, P0 ;  /* 0x0000001019107207 */ /* 0x000fe40000000000 */
[----:B------:R-:W-:Y:S02]  /*0870*/  @P1 LOP3.LUT R17, R29, 0x80000, RZ, 0xfc, !PT ;  /* 0x000800001d111812 */ /* 0x000fe400078efcff */
[----:B------:R-:W-:Y:S02]  /*0880*/  FSEL R25, R24, R7, P2 ;  /* 0x0000000718197208 */ /* 0x000fe40001000000 */
[----:B------:R-:W-:-:S02]  /*0890*/  SEL R24, R5, R28, P2 ;  /* 0x0000001c05187207 */ /* 0x000fc40001000000 */
[----:B------:R-:W-:Y:S01]  /*08a0*/  @P3 LOP3.LUT R25, R7, 0x80000, RZ, 0xfc, !PT ;  /* 0x0008000007193812 */ /* 0x000fe200078efcff */
[----:B------:R-:W-:-:S05]  /*08b0*/  IMAD.WIDE.U32 R20, R6, 0x8, R8 ;  /* 0x0000000806147825 */ /* 0x000fca00078e0008 */
[----:B------:R0:W-:Y:S01]  /*08c0*/  STG.E.64 desc[UR4][R20.64], R16 ;  /* 0x0000001014007986 */ /* 0x0001e2000c101b04 */
[-C--:B---3--:R-:W-:Y:S01]  /*08d0*/  MOV R28, R19.reuse ;  /* 0x00000013001c7202 */ /* 0x088fe20000000f00 */
[C-C-:B----4-:R-:W-:Y:S02]  /*08e0*/  DSETP.MAX.AND P0, P1, R18.reuse, R22.reuse, PT ;  /* 0x000000161200722a */ /* 0x150fe4000390f000 */
[----:B------:R-:W-:Y:S01]  /*08f0*/  DSETP.MIN.AND P2, P3, R18, R22, PT ;  /* 0x000000161200722a */ /* 0x000fe20003b40000 */
[----:B------:R-:W-:Y:S01]  /*0900*/  IMAD.MOV.U32 R7, RZ, RZ, R23 ;  /* 0x000000ffff077224 */ /* 0x000fe200078e0017 */
[----:B------:R-:W-:Y:S01]  /*0910*/  MOV R29, R19 ;  /* 0x00000013001d7202 */ /* 0x000fe20000000f00 */
[--C-:B------:R-:W-:Y:S02]  /*0920*/  IMAD.MOV.U32 R27, RZ, RZ, R18.reuse ;  /* 0x000000ffff1b7224 */ /* 0x100fe400078e0012 */
[----:B------:R-:W-:Y:S01]  /*0930*/  IMAD.MOV.U32 R5, RZ, RZ, R18 ;  /* 0x000000ffff057224 */ /* 0x000fe200078e0012 */
[----:B------:R-:W-:Y:S01]  /*0940*/  MOV R18, R22 ;  /* 0x0000001600127202 */ /* 0x000fe20000000f00 */
[----:B------:R-:W-:Y:S01]  /*0950*/  IMAD.MOV.U32 R26, RZ, RZ, R22 ;  /* 0x000000ffff1a7224 */ /* 0x000fe200078e0016 */
[----:B------:R-:W-:Y:S01]  /*0960*/  FSEL R19, R28, R7, P0 ;  /* 0x000000071c137208 */ /* 0x000fe20000000000 */
[----:B0-----:R-:W-:Y:S01]  /*0970*/  IMAD.WIDE.U32 R20, R6, 0x8, R10 ;  /* 0x0000000806147825 */ /* 0x001fe200078e000a */
[----:B------:R-:W-:-:S02]  /*0980*/  SEL R18, R27, R18, P0 ;  /* 0x000000121b127207 */ /* 0x000fc40000000000 */
[----:B------:R-:W-:Y:S01]  /*0990*/  @P1 LOP3.LUT R19, R7, 0x80000, RZ, 0xfc, !PT ;  /* 0x0008000007131812 */ /* 0x000fe200078efcff */
[C---:B------:R-:W-:Y:S01]  /*09a0*/  IMAD.WIDE.U32 R6, R4.reuse, 0x8, R8 ;  /* 0x0000000804067825 */ /* 0x040fe200078e0008 */
[----:B------:R-:W-:Y:S02]  /*09b0*/  FSEL R17, R29, R23, P2 ;  /* 0x000000171d117208 */ /* 0x000fe40001000000 */
[----:B------:R-:W-:Y:S01]  /*09c0*/  SEL R16, R5, R26, P2 ;  /* 0x0000001a05107207 */ /* 0x000fe20001000000 */
[----:B------:R-:W-:Y:S01]  /*09d0*/  IMAD.WIDE.U32 R4, R4, 0x8, R10 ;  /* 0x0000000804047825 */ /* 0x000fe200078e000a */
[----:B------:R-:W-:Y:S01]  /*09e0*/  @P3 LOP3.LUT R17, R23, 0x80000, RZ, 0xfc, !PT ;  /* 0x0008000017113812 */ /* 0x000fe200078efcff */
[----:B------:R4:W-:Y:S01]  /*09f0*/  STG.E.64 desc[UR4][R20.64], R24 ;  /* 0x0000001814007986 */ /* 0x0009e2000c101b04 */
[----:B------:R-:W-:-:S03]  /*0a00*/  IADD3 R23, PT, PT, R3, 0x40, RZ ;  /* 0x0000004003177810 */ /* 0x000fc60007ffe0ff */
[----:B------:R4:W-:Y:S04]  /*0a10*/  STG.E.64 desc[UR4][R6.64], R18 ;  /* 0x0000001206007986 */ /* 0x0009e8000c101b04 */
[----:B------:R4:W-:Y:S01]  /*0a20*/  STG.E.64 desc[UR4][R4.64], R16 ;  /* 0x0000001004007986 */ /* 0x0009e2000c101b04 */
[----:B------:R-:W-:Y:S01]  /*0a30*/  ISETP.GE.U32.AND P0, PT, R23, R0, PT ;  /* 0x000000001700720c */ /* 0x000fe20003f06070 */
[----:B------:R-:W-:-:S12]  /*0a40*/  VIADD R3, R3, 0x80 ;  /* 0x0000008003037836 */ /* 0x000fd80000000000 */
[----:B----4-:R-:W-:Y:S05]  /*0a50*/  @!P0 BRA `(.L_x_3) ;  /* 0xfffffff800648947 */ /* 0x010fea000383ffff */
[----:B------:R-:W-:Y:S05]  /*0a60*/  EXIT ;  /* 0x000000000000794d */ /* 0x000fea0003800000 */
.L_x_4:
[----:B------:R-:W-:-:S00]  /*0a70*/  BRA `(.L_x_4) ;  /* 0xfffffffc00fc7947 */ /* 0x000fc0000383ffff */
[----:B------:R-:W-:-:S00]  /*0a80*/  NOP ;  /* 0x0000000000007918 */ /* 0x000fc00000000000 */
[----:B------:R-:W-:-:S00]  /*0a90*/  NOP ;  /* 0x0000000000007918 */ /* 0x000fc00000000000 */
[----:B------:R-:W-:-:S00]  /*0aa0*/  NOP ;  /* 0x0000000000007918 */ /* 0x000fc00000000000 */
[----:B------:R-:W-:-:S00]  /*0ab0*/  NOP ;  /* 0x0000000000007918 */ /* 0x000fc00000000000 */
[----:B------:R-:W-:-:S00]  /*0ac0*/  NOP ;  /* 0x0000000000007918 */ /* 0x000fc00000000000 */
[----:B------:R-:W-:-:S00]  /*0ad0*/  NOP ;  /* 0x0000000000007918 */ /* 0x000fc00000000000 */
[----:B------:R-:W-:-:S00]  /*0ae0*/  NOP ;  /* 0x0000000000007918 */ /* 0x000fc00000000000 */
[----:B------:R-:W-:-:S00]  /*0af0*/  NOP ;  /* 0x0000000000007918 */ /* 0x000fc00000000000 */
.L_x_5:


//--------------------- .nv.shared.reserved.0     --------------------------
	.section	.nv.shared.reserved.0,"aw",@nobits
	.weak		__nv_reservedSMEM_offset_0_alias
	.size		__nv_reservedSMEM_offset_0_alias, 0, 64
	.other		__nv_reservedSMEM_offset_0_alias,@"STO_CUDA_RESERVED_SHARED STV_DEFAULT"
__nv_reservedSMEM_offset_0_alias:
	.zero		0
	.zero		64


//--------------------- .nv.constant0._Z10fct_ale_a1PKdS0_PKiPdS3_ --------------------------
	.section	.nv.constant0._Z10fct_ale_a1PKdS0_PKiPdS3_,"a",@progbits
	.sectionflags	@""
	.align	4
.nv.constant0._Z10fct_ale_a1PKdS0_PKiPdS3_:
	.zero		936


//--------------------- SYMBOLS --------------------------

	.type		.nv.reservedSmem.offset0,@object
	.size		.nv.reservedSmem.offset0,0x4
